	.headerflags	@"EF_CUDA_TEXMODE_UNIFIED EF_CUDA_64BIT_ADDRESS EF_CUDA_ACCELERATORS EF_CUDA_SM90 EF_CUDA_VIRTUAL_SM(EF_CUDA_SM90)"
	.elftype	@"ET_EXEC"


//--------------------- .nv.info                  --------------------------
	.section	.nv.info,"",@"SHT_CUDA_INFO"
	.align	4


	//----- nvinfo : EIATTR_REGCOUNT
	.align		4
        /*0000*/ 	.byte	0x04, 0x2f
        /*0002*/ 	.short	(.L_1 - .L_0)
	.align		4
.L_0:
        /*0004*/ 	.word	index@(triton_poi_fused_add_convolution_hardtanh_backward_25)
        /*0008*/ 	.word	0x0000000e


	//----- nvinfo : EIATTR_MIN_STACK_SIZE
	.align		4
.L_1:
        /*000c*/ 	.byte	0x04, 0x12
        /*000e*/ 	.short	(.L_3 - .L_2)
	.align		4
.L_2:
        /*0010*/ 	.word	index@(triton_poi_fused_add_convolution_hardtanh_backward_25)
        /*0014*/ 	.word	0x00000000


	//----- nvinfo : EIATTR_FRAME_SIZE
	.align		4
.L_3:
        /*0018*/ 	.byte	0x04, 0x11
        /*001a*/ 	.short	(.L_5 - .L_4)
	.align		4
.L_4:
        /*001c*/ 	.word	index@(triton_poi_fused_add_convolution_hardtanh_backward_25)
        /*0020*/ 	.word	0x00000000


	//----- nvinfo : EIATTR_MIN_STACK_SIZE
	.align		4
.L_5:
        /*0024*/ 	.byte	0x04, 0x12
        /*0026*/ 	.short	(.L_7 - .L_6)
	.align		4
.L_6:
        /*0028*/ 	.word	index@(triton_poi_fused_add_convolution_hardtanh_backward_25)
        /*002c*/ 	.word	0x00000000
.L_7:


//--------------------- .nv.info.triton_poi_fused_add_convolution_hardtanh_backward_25 --------------------------
	.section	.nv.info.triton_poi_fused_add_convolution_hardtanh_backward_25,"",@"SHT_CUDA_INFO"
	.sectionflags	@""
	.align	4


	//----- nvinfo : EIATTR_CUDA_API_VERSION
	.align		4
        /*0000*/ 	.byte	0x04, 0x37
        /*0002*/ 	.short	(.L_9 - .L_8)
.L_8:
        /*0004*/ 	.word	0x0000007c


	//----- nvinfo : EIATTR_KPARAM_INFO
	.align		4
.L_9:
        /*0008*/ 	.byte	0x04, 0x17
        /*000a*/ 	.short	(.L_11 - .L_10)
.L_10:
        /*000c*/ 	.word	0x00000000
        /*0010*/ 	.short	0x0004
        /*0012*/ 	.short	0x0020
        /*0014*/ 	.byte	0x00, 0xf0, 0x11, 0x00


	//----- nvinfo : EIATTR_KPARAM_INFO
	.align		4
.L_11:
        /*0018*/ 	.byte	0x04, 0x17
        /*001a*/ 	.short	(.L_13 - .L_12)
.L_12:
        /*001c*/ 	.word	0x00000000
        /*0020*/ 	.short	0x0003
        /*0022*/ 	.short	0x0018
        /*0024*/ 	.byte	0x00, 0xf4, 0x21, 0x00


	//----- nvinfo : EIATTR_KPARAM_INFO
	.align		4
.L_13:
        /*0028*/ 	.byte	0x04, 0x17
        /*002a*/ 	.short	(.L_15 - .L_14)
.L_14:
        /*002c*/ 	.word	0x00000000
        /*0030*/ 	.short	0x0002
        /*0032*/ 	.short	0x0010
        /*0034*/ 	.byte	0x00, 0xf4, 0x21, 0x00


	//----- nvinfo : EIATTR_KPARAM_INFO
	.align		4
.L_15:
        /*0038*/ 	.byte	0x04, 0x17
        /*003a*/ 	.short	(.L_17 - .L_16)
.L_16:
        /*003c*/ 	.word	0x00000000
        /*0040*/ 	.short	0x0001
        /*0042*/ 	.short	0x0008
        /*0044*/ 	.byte	0x00, 0xf4, 0x21, 0x00


	//----- nvinfo : EIATTR_KPARAM_INFO
	.align		4
.L_17:
        /*0048*/ 	.byte	0x04, 0x17
        /*004a*/ 	.short	(.L_19 - .L_18)
.L_18:
        /*004c*/ 	.word	0x00000000
        /*0050*/ 	.short	0x0000
        /*0052*/ 	.short	0x0000
        /*0054*/ 	.byte	0x00, 0xf4, 0x21, 0x00


	//----- nvinfo : EIATTR_SPARSE_MMA_MASK
	.align		4
.L_19:
        /*0058*/ 	.byte	0x03, 0x50
        /*005a*/ 	.short	0x0000


	//----- nvinfo : EIATTR_MAXREG_COUNT
	.align		4
        /*005c*/ 	.byte	0x03, 0x1b
        /*005e*/ 	.short	0x00ff


	//----- nvinfo : EIATTR_EXIT_INSTR_OFFSETS
	.align		4
        /*0060*/ 	.byte	0x04, 0x1c
        /*0062*/ 	.short	(.L_21 - .L_20)


	//   ....[0]....
.L_20:
        /*0064*/ 	.word	0x00000200


	//   ....[1]....
        /*0068*/ 	.word	0x00000220


	//----- nvinfo : EIATTR_REQNTID
	.align		4
.L_21:
        /*006c*/ 	.byte	0x04, 0x10
        /*006e*/ 	.short	(.L_23 - .L_22)
.L_22:
        /*0070*/ 	.word	0x00000080
        /*0074*/ 	.word	0x00000001
        /*0078*/ 	.word	0x00000001


	//----- nvinfo : EIATTR_CBANK_PARAM_SIZE
	.align		4
.L_23:
        /*007c*/ 	.byte	0x03, 0x19
        /*007e*/ 	.short	0x0024


	//----- nvinfo : EIATTR_PARAM_CBANK
	.align		4
        /*0080*/ 	.byte	0x04, 0x0a
        /*0082*/ 	.short	(.L_25 - .L_24)
	.align		4
.L_24:
        /*0084*/ 	.word	index@(.nv.constant0.triton_poi_fused_add_convolution_hardtanh_backward_25)
        /*0088*/ 	.short	0x0210
        /*008a*/ 	.short	0x0024


	//----- nvinfo : EIATTR_SW_WAR
	.align		4
.L_25:
        /*008c*/ 	.byte	0x04, 0x36
        /*008e*/ 	.short	(.L_27 - .L_26)
.L_26:
        /*0090*/ 	.word	0x00000008
.L_27:


//--------------------- .nv.callgraph             --------------------------
	.section	.nv.callgraph,"",@"SHT_CUDA_CALLGRAPH"
	.align	4
	.sectionentsize	8
	.align		4
        /*0000*/ 	.word	0x00000000
	.align		4
        /*0004*/ 	.word	0xffffffff
	.align		4
        /*0008*/ 	.word	0x00000000
	.align		4
        /*000c*/ 	.word	0xfffffffe
	.align		4
        /*0010*/ 	.word	0x00000000
	.align		4
        /*0014*/ 	.word	0xfffffffd
	.align		4
        /*0018*/ 	.word	0x00000000
	.align		4
        /*001c*/ 	.word	0xfffffffc


//--------------------- .text.triton_poi_fused_add_convolution_hardtanh_backward_25 --------------------------
	.section	.text.triton_poi_fused_add_convolution_hardtanh_backward_25,"ax",@progbits
	.align	128
        .global         triton_poi_fused_add_convolution_hardtanh_backward_25
        .type           triton_poi_fused_add_convolution_hardtanh_backward_25,@function
        .size           triton_poi_fused_add_convolution_hardtanh_backward_25,(.L_x_1 - triton_poi_fused_add_convolution_hardtanh_backward_25)
        .other          triton_poi_fused_add_convolution_hardtanh_backward_25,@"STO_CUDA_ENTRY STV_DEFAULT"
triton_poi_fused_add_convolution_hardtanh_backward_25:
.text.triton_poi_fused_add_convolution_hardtanh_backward_25:
[----:B------:R-:W0:Y:S02]  /*0000*/  LDC R1, c[0x0][0x28] ;  /* 0x00000a00ff017b82 */ /* 0x000e240000000800 */
[----:B------:R-:W1:Y:S01]  /*0010*/  S2R R0, SR_TID.X ;  /* 0x0000000000007919 */ /* 0x000e620000002100 */
[----:B------:R-:W2:Y:S01]  /*0020*/  LDC.64 R4, c[0x0][0x218] ;  /* 0x00008600ff047b82 */ /* 0x000ea20000000a00 */
[----:B------:R-:W-:Y:S01]  /*0030*/  ULDC.64 UR4, c[0x0][0x208] ;  /* 0x0000820000047ab9 */ /* 0x000fe20000000a00 */
[----:B------:R-:W3:Y:S06]  /*0040*/  S2R R9, SR_CTAID.X ;  /* 0x0000000000097919 */ /* 0x000eec0000002500 */
[----:B------:R-:W4:Y:S01]  /*0050*/  LDC.64 R2, c[0x0][0x210] ;  /* 0x00008400ff027b82 */ /* 0x000f220000000a00 */
[----:B------:R-:W-:Y:S01]  /*0060*/  IMAD.MOV.U32 R8, RZ, RZ, RZ ;  /* 0x000000ffff087224 */ /* 0x000fe200078e00ff */
[----:B------:R-:W-:Y:S01]  /*0070*/  ULDC.64 UR6, c[0x0][0x228] ;  /* 0x00008a0000067ab9 */ /* 0x000fe20000000a00 */
[----:B-1----:R-:W-:-:S02]  /*0080*/  LOP3.LUT R0, R0, 0x7f, RZ, 0xc0, !PT ;  /* 0x0000007f00007812 */ /* 0x002fc400078ec0ff */
[----:B---3--:R-:W-:-:S03]  /*0090*/  SHF.R.S32.HI R6, RZ, 0x18, R9 ;  /* 0x00000018ff067819 */ /* 0x008fc60000011409 */
[----:B------:R-:W-:Y:S01]  /*00a0*/  IMAD R9, R9, 0x80, R0 ;  /* 0x0000008009097824 */ /* 0x000fe200078e0200 */
[----:B------:R-:W-:-:S03]  /*00b0*/  SGXT R0, R6, 0x1 ;  /* 0x000000010600781a */ /* 0x000fc60000000200 */
[C---:B----4-:R-:W-:Y:S01]  /*00c0*/  IMAD.WIDE R2, R9.reuse, 0x4, R2 ;  /* 0x0000000409027825 */ /* 0x050fe200078e0202 */
[----:B------:R-:W1:Y:S01]  /*00d0*/  LDC.64 R6, c[0x0][0x220] ;  /* 0x00008800ff067b82 */ /* 0x000e620000000a00 */
[----:B------:R-:W-:Y:S02]  /*00e0*/  ISETP.GE.AND P1, PT, R9, 0x1200, PT ;  /* 0x000012000900780c */ /* 0x000fe40003f26270 */
[----:B------:R-:W-:-:S04]  /*00f0*/  LEA.HI R0, R0, R9, RZ, 0x7 ;  /* 0x0000000900007211 */ /* 0x000fc800078f38ff */
[----:B------:R-:W-:-:S05]  /*0100*/  LOP3.LUT R0, R0, 0xffffff80, RZ, 0xc0, !PT ;  /* 0xffffff8000007812 */ /* 0x000fca00078ec0ff */
[----:B------:R-:W-:Y:S02]  /*0110*/  IMAD.IADD R11, R9, 0x1, -R0 ;  /* 0x00000001090b7824 */ /* 0x000fe400078e0a00 */
[----:B------:R-:W-:Y:S02]  /*0120*/  IMAD.MOV.U32 R0, RZ, RZ, RZ ;  /* 0x000000ffff007224 */ /* 0x000fe400078e00ff */
[----:B--2---:R-:W-:-:S04]  /*0130*/  IMAD.WIDE R4, R11, 0x4, R4 ;  /* 0x000000040b047825 */ /* 0x004fc800078e0204 */
[----:B------:R-:W-:Y:S01]  /*0140*/  IMAD.MOV.U32 R11, RZ, RZ, RZ ;  /* 0x000000ffff0b7224 */ /* 0x000fe200078e00ff */
[----:B------:R-:W2:Y:S01]  /*0150*/  @!P1 LDG.E R0, desc[UR4][R2.64] ;  /* 0x0000000402009981 */ /* 0x000ea2000c1e1900 */
[----:B-1----:R-:W-:-:S04]  /*0160*/  IMAD.WIDE R6, R9, 0x4, R6 ;  /* 0x0000000409067825 */ /* 0x002fc800078e0206 */
[----:B------:R-:W2:Y:S04]  /*0170*/  @!P1 LDG.E.EL R11, desc[UR4][R4.64] ;  /* 0x00000004040b9981 */ /* 0x000ea8000c2e1900 */
[----:B------:R-:W3:Y:S01]  /*0180*/  @!P1 LDG.E R8, desc[UR4][R6.64] ;  /* 0x0000000406089981 */ /* 0x000ee2000c1e1900 */
[----:B--2---:R-:W-:-:S04]  /*0190*/  FADD R11, R11, R0 ;  /* 0x000000000b0b7221 */ /* 0x004fc80000000000 */
[----:B---3--:R-:W-:Y:S01]  /*01a0*/  FADD R11, R11, R8 ;  /* 0x000000080b0b7221 */ /* 0x008fe20000000000 */
[----:B------:R-:W-:-:S04]  /*01b0*/  IADD3 R8, P2, R9, UR6, RZ ;  /* 0x0000000609087c10 */ /* 0x000fc8000ff5e0ff */
[----:B------:R-:W-:Y:S02]  /*01c0*/  FSETP.GE.AND P0, PT, R11, 6, PT ;  /* 0x40c000000b00780b */ /* 0x000fe40003f06000 */
[----:B------:R-:W-:Y:S02]  /*01d0*/  LEA.HI.X.SX32 R9, R9, UR7, 0x1, P2 ;  /* 0x0000000709097c11 */ /* 0x000fe400090f0eff */
[----:B------:R-:W-:-:S04]  /*01e0*/  FSETP.LE.OR P0, PT, R11, RZ, P0 ;  /* 0x000000ff0b00720b */ /* 0x000fc80000703400 */
[----:B------:R-:W-:Y:S01]  /*01f0*/  SEL R5, RZ, 0x1, !P0 ;  /* 0x00000001ff057807 */ /* 0x000fe20004000000 */
[----:B------:R-:W-:Y:S08]  /*0200*/  @P1 EXIT ;  /* 0x000000000000194d */ /* 0x000ff00003800000 */
[----:B------:R-:W-:Y:S01]  /*0210*/  STG.E.U8 desc[UR4][R8.64], R5 ;  /* 0x0000000508007986 */ /* 0x000fe2000c101104 */
[----:B------:R-:W-:Y:S05]  /*0220*/  EXIT ;  /* 0x000000000000794d */ /* 0x000fea0003800000 */
.L_x_0:
[----:B------:R-:W-:-:S00]  /*0230*/  BRA `(.L_x_0) ;  /* 0xfffffffc00fc7947 */ /* 0x000fc0000383ffff */
[----:B------:R-:W-:-:S00]  /*0240*/  NOP ;  /* 0x0000000000007918 */ /* 0x000fc00000000000 */
        /* <DEDUP_REMOVED lines=11> */
.L_x_1:


//--------------------- .nv.constant0.triton_poi_fused_add_convolution_hardtanh_backward_25 --------------------------
	.section	.nv.constant0.triton_poi_fused_add_convolution_hardtanh_backward_25,"a",@progbits
	.sectionflags	@""
	.align	4
.nv.constant0.triton_poi_fused_add_convolution_hardtanh_backward_25:
	.zero		564
